//
// Generated by NVIDIA NVVM Compiler
//
// Compiler Build ID: CL-36424714
// Cuda compilation tools, release 13.0, V13.0.88
// Based on NVVM 20.0.0
//

.version 9.0
.target sm_100
.address_size 64

	// .globl	_Z9hello_gpuv
.extern .func  (.param .b32 func_retval0) vprintf
(
	.param .b64 vprintf_param_0,
	.param .b64 vprintf_param_1
)
;
.global .align 1 .b8 $str[17] = {72, 101, 108, 108, 111, 32, 102, 114, 111, 109, 32, 71, 80, 85, 33, 10};

.visible .entry _Z9hello_gpuv()
{
	.reg .b32 	%r<3>;
	.reg .b64 	%rd<3>;

	mov.u64 	%rd1, $str;
	cvta.global.u64 	%rd2, %rd1;
	{ // callseq 0, 0
	.param .b64 param0;
	st.param.b64 	[param0], %rd2;
	.param .b64 param1;
	st.param.b64 	[param1], 0;
	.param .b32 retval0;
	call.uni (retval0), 
	vprintf, 
	(
	param0, 
	param1
	);
	ld.param.b32 	%r1, [retval0];
	} // callseq 0
	ret;

}


// ===== COMPILED SASS (sm_100) =====

	.target	sm_100

	.elftype	@"ET_EXEC"


//--------------------- .note.nv.tkinfo           --------------------------
	.section	.note.nv.tkinfo,"",@"SHT_NOTE"
	.sectionflags	@"SHF_NOTE_NV_TKINFO"
	.tkinfo
        /*0018*/ 	.word	0x00000002
        /*0030*/ 	.string	""
        /*0030*/ 	.string	"ptxas"
        /*0030*/ 	.string	"Cuda compilation tools, release 13.0, V13.0.88"
        /*0030*/ 	.string	"Build cuda_13.0.r13.0/compiler.36424714_0"
        /*0030*/ 	.string	"-arch sm_100 -m 64 "



//--------------------- .note.nv.cuinfo           --------------------------
	.section	.note.nv.cuinfo,"",@"SHT_NOTE"
	.sectionflags	@"SHF_NOTE_NV_CUINFO"
        /*0018*/ 	.short	0x0002
        /*001a*/ 	.short	0x0064
        /*001c*/ 	.short	0x0082
	.zero		2


//--------------------- .nv.info                  --------------------------
	.section	.nv.info,"",@"SHT_CUDA_INFO"
	.align	4


	//----- nvinfo : EIATTR_REGCOUNT
	.align		4
        /*0000*/ 	.byte	0x04, 0x2f
        /*0002*/ 	.short	(.L_2 - .L_1)
	.align		4
.L_1:
        /*0004*/ 	.word	index@(_Z9hello_gpuv)
        /*0008*/ 	.word	0x00000018


	//----- nvinfo : EIATTR_FRAME_SIZE
	.align		4
.L_2:
        /*000c*/ 	.byte	0x04, 0x11
        /*000e*/ 	.short	(.L_4 - .L_3)
	.align		4
.L_3:
        /*0010*/ 	.word	index@(_Z9hello_gpuv)
        /*0014*/ 	.word	0x00000000


	//----- nvinfo : EIATTR_MIN_STACK_SIZE
	.align		4
.L_4:
        /*0018*/ 	.byte	0x04, 0x12
        /*001a*/ 	.short	(.L_6 - .L_5)
	.align		4
.L_5:
        /*001c*/ 	.word	index@(_Z9hello_gpuv)
        /*0020*/ 	.word	0x00000000
.L_6:


//--------------------- .nv.compat                --------------------------
	.section	.nv.compat,"",@"SHT_CUDA_COMPAT_INFO"
	.align	4
        /*0000*/ 	.byte	0x02, 0x09, 0x00, 0x00, 0x02, 0x02, 0x01, 0x00, 0x02, 0x05, 0x05, 0x00, 0x03, 0x07, 0x01, 0x01
        /*0010*/ 	.byte	0x02, 0x03, 0x00, 0x00, 0x02, 0x06, 0x01, 0x00, 0x04, 0x0b, 0x08, 0x00, 0x09, 0x00, 0x00, 0x00
        /*0020*/ 	.byte	0x00, 0x00, 0x00, 0x00


//--------------------- .nv.info._Z9hello_gpuv    --------------------------
	.section	.nv.info._Z9hello_gpuv,"",@"SHT_CUDA_INFO"
	.sectionflags	@""
	.align	4


	//----- nvinfo : EIATTR_CUDA_API_VERSION
	.align		4
        /*0000*/ 	.byte	0x04, 0x37
        /*0002*/ 	.short	(.L_8 - .L_7)
.L_7:
        /*0004*/ 	.word	0x00000082


	//----- nvinfo : EIATTR_SPARSE_MMA_MASK
	.align		4
.L_8:
        /*0008*/ 	.byte	0x03, 0x50
        /*000a*/ 	.short	0x0000


	//----- nvinfo : EIATTR_MAXREG_COUNT
	.align		4
        /*000c*/ 	.byte	0x03, 0x1b
        /*000e*/ 	.short	0x00ff


	//----- nvinfo : EIATTR_EXTERNS
	.align		4
        /*0010*/ 	.byte	0x04, 0x0f
        /*0012*/ 	.short	(.L_10 - .L_9)


	//   ....[0]....
	.align		4
.L_9:
        /*0014*/ 	.word	index@(vprintf)


	//----- nvinfo : EIATTR_MERCURY_ISA_VERSION
	.align		4
.L_10:
        /*0018*/ 	.byte	0x03, 0x5f
        /*001a*/ 	.short	0x0101


	//----- nvinfo : EIATTR_VRC_CTA_INIT_COUNT
	.align		4
        /*001c*/ 	.byte	0x02, 0x4a
	.zero		1
	.zero		1


	//----- nvinfo : EIATTR_SYSCALL_OFFSETS
	.align		4
        /*0020*/ 	.byte	0x04, 0x46
        /*0022*/ 	.short	(.L_12 - .L_11)


	//   ....[0]....
.L_11:
        /*0024*/ 	.word	0x00000080


	//----- nvinfo : EIATTR_EXIT_INSTR_OFFSETS
	.align		4
.L_12:
        /*0028*/ 	.byte	0x04, 0x1c
        /*002a*/ 	.short	(.L_14 - .L_13)


	//   ....[0]....
.L_13:
        /*002c*/ 	.word	0x00000090


	//----- nvinfo : EIATTR_SW_WAR
	.align		4
.L_14:
        /*0030*/ 	.byte	0x04, 0x36
        /*0032*/ 	.short	(.L_16 - .L_15)
.L_15:
        /*0034*/ 	.word	0x00000008
.L_16:


//--------------------- .nv.callgraph             --------------------------
	.section	.nv.callgraph,"",@"SHT_CUDA_CALLGRAPH"
	.align	4
	.sectionentsize	8
	.align		4
        /*0000*/ 	.word	0x00000000
	.align		4
        /*0004*/ 	.word	0xffffffff
	.align		4
        /*0008*/ 	.word	index@(_Z9hello_gpuv)
	.align		4
        /*000c*/ 	.word	index@(vprintf)
	.align		4
        /*0010*/ 	.word	0x00000000
	.align		4
        /*0014*/ 	.word	0xfffffffe
	.align		4
        /*0018*/ 	.word	0x00000000
	.align		4
        /*001c*/ 	.word	0xfffffffd
	.align		4
        /*0020*/ 	.word	0x00000000
	.align		4
        /*0024*/ 	.word	0xfffffffc


//--------------------- .nv.constant4             --------------------------
	.section	.nv.constant4,"a",@progbits
	.align	8
	.align		8
.nv.constant4:
        /*0000*/ 	.dword	vprintf
	.align		8
        /*0008*/ 	.dword	$str


//--------------------- .text._Z9hello_gpuv       --------------------------
	.section	.text._Z9hello_gpuv,"ax",@progbits
	.align	128
        .global         _Z9hello_gpuv
        .type           _Z9hello_gpuv,@function
        .size           _Z9hello_gpuv,(.L_x_2 - _Z9hello_gpuv)
        .other          _Z9hello_gpuv,@"STO_CUDA_ENTRY STV_DEFAULT"
_Z9hello_gpuv:
.text._Z9hello_gpuv:
[----:B------:R-:W0:Y:S01]  /*0000*/  LDC R1, c[0x0][0x37c] ;  /* 0x0000df00ff017b82 */ /* 0x000e220000000800 */
[----:B------:R-:W-:Y:S01]  /*0010*/  MOV R0, 0x0 ;  /* 0x0000000000007802 */ /* 0x000fe20000000f00 */
[----:B------:R-:W1:Y:S01]  /*0020*/  LDCU.64 UR4, c[0x4][0x8] ;  /* 0x01000100ff0477ac */ /* 0x000e620008000a00 */
[----:B------:R-:W-:-:S05]  /*0030*/  CS2R R6, SRZ ;  /* 0x0000000000067805 */ /* 0x000fca000001ff00 */
[----:B------:R2:W3:Y:S01]  /*0040*/  LDC.64 R2, c[0x4][R0] ;  /* 0x0100000000027b82 */ /* 0x0004e20000000a00 */
[----:B-1----:R-:W-:Y:S02]  /*0050*/  IMAD.U32 R4, RZ, RZ, UR4 ;  /* 0x00000004ff047e24 */ /* 0x002fe4000f8e00ff */
[----:B--2---:R-:W-:-:S07]  /*0060*/  IMAD.U32 R5, RZ, RZ, UR5 ;  /* 0x00000005ff057e24 */ /* 0x004fce000f8e00ff */
[----:B------:R-:W-:-:S07]  /*0070*/  LEPC R20, `(.L_x_0) ;  /* 0x000000001014794e */ /* 0x000fce0000000000 */
[----:B0--3--:R-:W-:Y:S05]  /*0080*/  CALL.ABS.NOINC R2 ;  /* 0x0000000002007343 */ /* 0x009fea0003c00000 */
.L_x_0:
[----:B------:R-:W-:Y:S05]  /*0090*/  EXIT ;  /* 0x000000000000794d */ /* 0x000fea0003800000 */
.L_x_1:
[----:B------:R-:W-:-:S00]  /*00a0*/  BRA `(.L_x_1) ;  /* 0xfffffffc00fc7947 */ /* 0x000fc0000383ffff */
[----:B------:R-:W-:-:S00]  /*00b0*/  NOP ;  /* 0x0000000000007918 */ /* 0x000fc00000000000 */
        /* <DEDUP_REMOVED lines=12> */
.L_x_2:


//--------------------- .nv.global.init           --------------------------
	.section	.nv.global.init,"aw",@progbits
.nv.global.init:
	.type		$str,@object
	.size		$str,(.L_0 - $str)
$str:
        /*0000*/ 	.byte	0x48, 0x65, 0x6c, 0x6c, 0x6f, 0x20, 0x66, 0x72, 0x6f, 0x6d, 0x20, 0x47, 0x50, 0x55, 0x21, 0x0a
        /*0010*/ 	.byte	0x00
.L_0:


//--------------------- .nv.shared.reserved.0     --------------------------
	.section	.nv.shared.reserved.0,"aw",@nobits
	.weak		__nv_reservedSMEM_offset_0_alias
	.size		__nv_reservedSMEM_offset_0_alias, 0, 64
	.other		__nv_reservedSMEM_offset_0_alias,@"STO_CUDA_RESERVED_SHARED STV_DEFAULT"
__nv_reservedSMEM_offset_0_alias:
	.zero		0
	.zero		64


//--------------------- .nv.constant0._Z9hello_gpuv --------------------------
	.section	.nv.constant0._Z9hello_gpuv,"a",@progbits
	.sectionflags	@""
	.align	4
.nv.constant0._Z9hello_gpuv:
	.zero		896


//--------------------- SYMBOLS --------------------------

	.type		.nv.reservedSmem.offset0,@object
	.size		.nv.reservedSmem.offset0,0x4
	.type		vprintf,@function
